	.headerflags	@"EF_CUDA_TEXMODE_UNIFIED EF_CUDA_64BIT_ADDRESS EF_CUDA_ACCELERATORS EF_CUDA_SM90 EF_CUDA_VIRTUAL_SM(EF_CUDA_SM90)"
	.elftype	@"ET_EXEC"


//--------------------- .nv.info                  --------------------------
	.section	.nv.info,"",@"SHT_CUDA_INFO"
	.align	4


	//----- nvinfo : EIATTR_REGCOUNT
	.align		4
        /*0000*/ 	.byte	0x04, 0x2f
        /*0002*/ 	.short	(.L_3 - .L_2)
	.align		4
.L_2:
        /*0004*/ 	.word	index@(triton_poi_fused__native_batch_norm_legit_no_training_relu_130)
        /*0008*/ 	.word	0x00000012


	//----- nvinfo : EIATTR_MIN_STACK_SIZE
	.align		4
.L_3:
        /*000c*/ 	.byte	0x04, 0x12
        /*000e*/ 	.short	(.L_5 - .L_4)
	.align		4
.L_4:
        /*0010*/ 	.word	index@(triton_poi_fused__native_batch_norm_legit_no_training_relu_130)
        /*0014*/ 	.word	0x00000000


	//----- nvinfo : EIATTR_FRAME_SIZE
	.align		4
.L_5:
        /*0018*/ 	.byte	0x04, 0x11
        /*001a*/ 	.short	(.L_7 - .L_6)
	.align		4
.L_6:
        /*001c*/ 	.word	index@(triton_poi_fused__native_batch_norm_legit_no_training_relu_130)
        /*0020*/ 	.word	0x00000000


	//----- nvinfo : EIATTR_MIN_STACK_SIZE
	.align		4
.L_7:
        /*0024*/ 	.byte	0x04, 0x12
        /*0026*/ 	.short	(.L_9 - .L_8)
	.align		4
.L_8:
        /*0028*/ 	.word	index@(triton_poi_fused__native_batch_norm_legit_no_training_relu_130)
        /*002c*/ 	.word	0x00000000
.L_9:


//--------------------- .nv.info.triton_poi_fused__native_batch_norm_legit_no_training_relu_130 --------------------------
	.section	.nv.info.triton_poi_fused__native_batch_norm_legit_no_training_relu_130,"",@"SHT_CUDA_INFO"
	.sectionflags	@""
	.align	4


	//----- nvinfo : EIATTR_CUDA_API_VERSION
	.align		4
        /*0000*/ 	.byte	0x04, 0x37
        /*0002*/ 	.short	(.L_11 - .L_10)
.L_10:
        /*0004*/ 	.word	0x0000007c


	//----- nvinfo : EIATTR_KPARAM_INFO
	.align		4
.L_11:
        /*0008*/ 	.byte	0x04, 0x17
        /*000a*/ 	.short	(.L_13 - .L_12)
.L_12:
        /*000c*/ 	.word	0x00000000
        /*0010*/ 	.short	0x0006
        /*0012*/ 	.short	0x0030
        /*0014*/ 	.byte	0x00, 0xf0, 0x11, 0x00


	//----- nvinfo : EIATTR_KPARAM_INFO
	.align		4
.L_13:
        /*0018*/ 	.byte	0x04, 0x17
        /*001a*/ 	.short	(.L_15 - .L_14)
.L_14:
        /*001c*/ 	.word	0x00000000
        /*0020*/ 	.short	0x0005
        /*0022*/ 	.short	0x0028
        /*0024*/ 	.byte	0x00, 0xf4, 0x21, 0x00


	//----- nvinfo : EIATTR_KPARAM_INFO
	.align		4
.L_15:
        /*0028*/ 	.byte	0x04, 0x17
        /*002a*/ 	.short	(.L_17 - .L_16)
.L_16:
        /*002c*/ 	.word	0x00000000
        /*0030*/ 	.short	0x0004
        /*0032*/ 	.short	0x0020
        /*0034*/ 	.byte	0x00, 0xf4, 0x21, 0x00


	//----- nvinfo : EIATTR_KPARAM_INFO
	.align		4
.L_17:
        /*0038*/ 	.byte	0x04, 0x17
        /*003a*/ 	.short	(.L_19 - .L_18)
.L_18:
        /*003c*/ 	.word	0x00000000
        /*0040*/ 	.short	0x0003
        /*0042*/ 	.short	0x0018
        /*0044*/ 	.byte	0x00, 0xf4, 0x21, 0x00


	//----- nvinfo : EIATTR_KPARAM_INFO
	.align		4
.L_19:
        /*0048*/ 	.byte	0x04, 0x17
        /*004a*/ 	.short	(.L_21 - .L_20)
.L_20:
        /*004c*/ 	.word	0x00000000
        /*0050*/ 	.short	0x0002
        /*0052*/ 	.short	0x0010
        /*0054*/ 	.byte	0x00, 0xf4, 0x21, 0x00


	//----- nvinfo : EIATTR_KPARAM_INFO
	.align		4
.L_21:
        /*0058*/ 	.byte	0x04, 0x17
        /*005a*/ 	.short	(.L_23 - .L_22)
.L_22:
        /*005c*/ 	.word	0x00000000
        /*0060*/ 	.short	0x0001
        /*0062*/ 	.short	0x0008
        /*0064*/ 	.byte	0x00, 0xf4, 0x21, 0x00


	//----- nvinfo : EIATTR_KPARAM_INFO
	.align		4
.L_23:
        /*0068*/ 	.byte	0x04, 0x17
        /*006a*/ 	.short	(.L_25 - .L_24)
.L_24:
        /*006c*/ 	.word	0x00000000
        /*0070*/ 	.short	0x0000
        /*0072*/ 	.short	0x0000
        /*0074*/ 	.byte	0x00, 0xf4, 0x21, 0x00


	//----- nvinfo : EIATTR_SPARSE_MMA_MASK
	.align		4
.L_25:
        /*0078*/ 	.byte	0x03, 0x50
        /*007a*/ 	.short	0x0000


	//----- nvinfo : EIATTR_MAXREG_COUNT
	.align		4
        /*007c*/ 	.byte	0x03, 0x1b
        /*007e*/ 	.short	0x00ff


	//----- nvinfo : EIATTR_EXIT_INSTR_OFFSETS
	.align		4
        /*0080*/ 	.byte	0x04, 0x1c
        /*0082*/ 	.short	(.L_27 - .L_26)


	//   ....[0]....
.L_26:
        /*0084*/ 	.word	0x00000330


	//   ....[1]....
        /*0088*/ 	.word	0x00000350


	//----- nvinfo : EIATTR_REQNTID
	.align		4
.L_27:
        /*008c*/ 	.byte	0x04, 0x10
        /*008e*/ 	.short	(.L_29 - .L_28)
.L_28:
        /*0090*/ 	.word	0x00000080
        /*0094*/ 	.word	0x00000001
        /*0098*/ 	.word	0x00000001


	//----- nvinfo : EIATTR_CBANK_PARAM_SIZE
	.align		4
.L_29:
        /*009c*/ 	.byte	0x03, 0x19
        /*009e*/ 	.short	0x0034


	//----- nvinfo : EIATTR_PARAM_CBANK
	.align		4
        /*00a0*/ 	.byte	0x04, 0x0a
        /*00a2*/ 	.short	(.L_31 - .L_30)
	.align		4
.L_30:
        /*00a4*/ 	.word	index@(.nv.constant0.triton_poi_fused__native_batch_norm_legit_no_training_relu_130)
        /*00a8*/ 	.short	0x0210
        /*00aa*/ 	.short	0x0034


	//----- nvinfo : EIATTR_SW_WAR
	.align		4
.L_31:
        /*00ac*/ 	.byte	0x04, 0x36
        /*00ae*/ 	.short	(.L_33 - .L_32)
.L_32:
        /*00b0*/ 	.word	0x00000008
.L_33:


//--------------------- .nv.callgraph             --------------------------
	.section	.nv.callgraph,"",@"SHT_CUDA_CALLGRAPH"
	.align	4
	.sectionentsize	8
	.align		4
        /*0000*/ 	.word	0x00000000
	.align		4
        /*0004*/ 	.word	0xffffffff
	.align		4
        /*0008*/ 	.word	0x00000000
	.align		4
        /*000c*/ 	.word	0xfffffffe
	.align		4
        /*0010*/ 	.word	0x00000000
	.align		4
        /*0014*/ 	.word	0xfffffffd
	.align		4
        /*0018*/ 	.word	0x00000000
	.align		4
        /*001c*/ 	.word	0xfffffffc


//--------------------- .nv.constant4             --------------------------
	.section	.nv.constant4,"a",@progbits
	.align	8
	.align		8
.nv.constant4:
        /*0000*/ 	.dword	_$_str
	.align		8
        /*0008*/ 	.dword	_$_str_$_2


//--------------------- .text.triton_poi_fused__native_batch_norm_legit_no_training_relu_130 --------------------------
	.section	.text.triton_poi_fused__native_batch_norm_legit_no_training_relu_130,"ax",@progbits
	.align	128
        .global         triton_poi_fused__native_batch_norm_legit_no_training_relu_130
        .type           triton_poi_fused__native_batch_norm_legit_no_training_relu_130,@function
        .size           triton_poi_fused__native_batch_norm_legit_no_training_relu_130,(.L_x_1 - triton_poi_fused__native_batch_norm_legit_no_training_relu_130)
        .other          triton_poi_fused__native_batch_norm_legit_no_training_relu_130,@"STO_CUDA_ENTRY STV_DEFAULT"
triton_poi_fused__native_batch_norm_legit_no_training_relu_130:
.text.triton_poi_fused__native_batch_norm_legit_no_training_relu_130:
[----:B------:R-:W0:Y:S01]  /*0000*/  LDC R1, c[0x0][0x28] ;  /* 0x00000a00ff017b82 */ /* 0x000e220000000800 */
[----:B------:R-:W1:Y:S07]  /*0010*/  S2R R0, SR_TID.X ;  /* 0x0000000000007919 */ /* 0x000e6e0000002100 */
[----:B------:R-:W2:Y:S01]  /*0020*/  LDC.64 R8, c[0x0][0x220] ;  /* 0x00008800ff087b82 */ /* 0x000ea20000000a00 */
[----:B------:R-:W-:Y:S01]  /*0030*/  HFMA2.MMA R14, -RZ, RZ, 0, 0 ;  /* 0x00000000ff0e7435 */ /* 0x000fe200000001ff */
[----:B------:R-:W-:Y:S01]  /*0040*/  ULDC.64 UR4, c[0x0][0x208] ;  /* 0x0000820000047ab9 */ /* 0x000fe20000000a00 */
[----:B------:R-:W3:Y:S05]  /*0050*/  S2R R3, SR_CTAID.X ;  /* 0x0000000000037919 */ /* 0x000eea0000002500 */
[----:B------:R-:W4:Y:S08]  /*0060*/  LDC.64 R6, c[0x0][0x218] ;  /* 0x00008600ff067b82 */ /* 0x000f300000000a00 */
[----:B------:R-:W5:Y:S08]  /*0070*/  LDC.64 R10, c[0x0][0x228] ;  /* 0x00008a00ff0a7b82 */ /* 0x000f700000000a00 */
[----:B------:R-:W4:Y:S01]  /*0080*/  LDC.64 R12, c[0x0][0x230] ;  /* 0x00008c00ff0c7b82 */ /* 0x000f220000000a00 */
[----:B-1----:R-:W-:-:S02]  /*0090*/  LOP3.LUT R0, R0, 0x7f, RZ, 0xc0, !PT ;  /* 0x0000007f00007812 */ /* 0x002fc400078ec0ff */
[----:B---3--:R-:W-:Y:S02]  /*00a0*/  SHF.R.S32.HI R2, RZ, 0x18, R3 ;  /* 0x00000018ff027819 */ /* 0x008fe40000011403 */
[----:B------:R-:W-:Y:S02]  /*00b0*/  LEA R0, R3, R0, 0x7 ;  /* 0x0000000003007211 */ /* 0x000fe400078e38ff */
[----:B------:R-:W-:Y:S02]  /*00c0*/  SGXT R3, R2, 0x1 ;  /* 0x000000010203781a */ /* 0x000fe40000000200 */
[----:B------:R-:W-:Y:S02]  /*00d0*/  ISETP.GE.AND P0, PT, R0, 0x5800, PT ;  /* 0x000058000000780c */ /* 0x000fe40003f06270 */
[----:B------:R-:W-:-:S04]  /*00e0*/  LEA.HI R3, R3, R0, RZ, 0x2 ;  /* 0x0000000003037211 */ /* 0x000fc800078f10ff */
[----:B------:R-:W-:-:S05]  /*00f0*/  SHF.R.S32.HI R3, RZ, 0x2, R3 ;  /* 0x00000002ff037819 */ /* 0x000fca0000011403 */
[----:B------:R-:W-:-:S05]  /*0100*/  IMAD.HI R2, R3, 0x2e8ba2e9, RZ ;  /* 0x2e8ba2e903027827 */ /* 0x000fca00078e02ff */
[----:B------:R-:W-:-:S04]  /*0110*/  SHF.R.U32.HI R5, RZ, 0x1f, R2 ;  /* 0x0000001fff057819 */ /* 0x000fc80000011602 */
[----:B------:R-:W-:Y:S02]  /*0120*/  LEA.HI.SX32 R2, R2, R5, 0x18 ;  /* 0x0000000502027211 */ /* 0x000fe400078fc2ff */
[----:B------:R-:W1:Y:S03]  /*0130*/  LDC.64 R4, c[0x0][0x210] ;  /* 0x00008400ff047b82 */ /* 0x000e660000000a00 */
[----:B------:R-:W-:-:S04]  /*0140*/  IMAD R15, R2, -0x580, R3 ;  /* 0xfffffa80020f7824 */ /* 0x000fc800078e0203 */
[----:B--2---:R-:W-:-:S05]  /*0150*/  IMAD.WIDE R8, R15, 0x4, R8 ;  /* 0x000000040f087825 */ /* 0x004fca00078e0208 */
[----:B------:R5:W2:Y:S01]  /*0160*/  @!P0 LDG.E.EL R14, desc[UR4][R8.64] ;  /* 0x00000004080e8981 */ /* 0x000aa2000c2e1900 */
[----:B------:R-:W-:Y:S01]  /*0170*/  CS2R R2, SRZ ;  /* 0x0000000000027805 */ /* 0x000fe2000001ff00 */
[----:B----4-:R-:W-:-:S05]  /*0180*/  IMAD.WIDE R6, R15, 0x4, R6 ;  /* 0x000000040f067825 */ /* 0x010fca00078e0206 */
[----:B------:R3:W4:Y:S01]  /*0190*/  @!P0 LDG.E.EL R3, desc[UR4][R6.64] ;  /* 0x0000000406038981 */ /* 0x000722000c2e1900 */
[----:B-1----:R-:W-:-:S04]  /*01a0*/  IMAD.WIDE R4, R0, 0x4, R4 ;  /* 0x0000000400047825 */ /* 0x002fc800078e0204 */
[C---:B-----5:R-:W-:Y:S01]  /*01b0*/  IMAD.WIDE R8, R15.reuse, 0x4, R10 ;  /* 0x000000040f087825 */ /* 0x060fe200078e020a */
[----:B------:R1:W4:Y:S03]  /*01c0*/  @!P0 LDG.E R2, desc[UR4][R4.64] ;  /* 0x0000000404028981 */ /* 0x000326000c1e1900 */
[----:B0-----:R-:W-:Y:S01]  /*01d0*/  IMAD.WIDE R10, R15, 0x4, R12 ;  /* 0x000000040f0a7825 */ /* 0x001fe200078e020c */
[----:B------:R-:W-:-:S06]  /*01e0*/  CS2R R12, SRZ ;  /* 0x00000000000c7805 */ /* 0x000fcc000001ff00 */
[----:B------:R-:W5:Y:S01]  /*01f0*/  @!P0 LDG.E.EL R12, desc[UR4][R8.64] ;  /* 0x00000004080c8981 */ /* 0x000f62000c2e1900 */
[----:B---3--:R-:W-:Y:S01]  /*0200*/  MOV R6, 0x3e800000 ;  /* 0x3e80000000067802 */ /* 0x008fe20000000f00 */
[----:B-1----:R-:W0:Y:S02]  /*0210*/  LDC.64 R4, c[0x0][0x238] ;  /* 0x00008e00ff047b82 */ /* 0x002e240000000a00 */
[----:B------:R-:W5:Y:S01]  /*0220*/  @!P0 LDG.E.EL R13, desc[UR4][R10.64] ;  /* 0x000000040a0d8981 */ /* 0x000f62000c2e1900 */
[----:B--2---:R-:W-:-:S04]  /*0230*/  FADD R14, R14, 9.9999997473787516356e-06 ;  /* 0x3727c5ac0e0e7421 */ /* 0x004fc80000000000 */
[----:B------:R-:W1:Y:S02]  /*0240*/  MUFU.SQRT R15, R14 ;  /* 0x0000000e000f7308 */ /* 0x000e640000002000 */
[C---:B-1----:R-:W-:Y:S02]  /*0250*/  FSETP.GT.AND P1, PT, R15.reuse, 8.50705917302346158658e+37, PT ;  /* 0x7e8000000f00780b */ /* 0x042fe40003f24000 */
[----:B------:R-:W-:-:S11]  /*0260*/  FSETP.GEU.AND P2, PT, R15, 1.175494350822287508e-38, PT ;  /* 0x008000000f00780b */ /* 0x000fd60003f4e000 */
[----:B------:R-:W-:-:S04]  /*0270*/  @P1 FMUL R15, R15, 0.25 ;  /* 0x3e8000000f0f1820 */ /* 0x000fc80000400000 */
[----:B------:R-:W-:-:S06]  /*0280*/  @!P2 FMUL R15, R15, 16777216 ;  /* 0x4b8000000f0fa820 */ /* 0x000fcc0000400000 */
[----:B------:R-:W1:Y:S01]  /*0290*/  MUFU.RCP R15, R15 ;  /* 0x0000000f000f7308 */ /* 0x000e620000001000 */
[----:B------:R-:W-:Y:S01]  /*02a0*/  FSEL R6, R6, 1, P1 ;  /* 0x3f80000006067808 */ /* 0x000fe20000800000 */
[----:B----4-:R-:W-:-:S04]  /*02b0*/  FADD R2, -R3, R2 ;  /* 0x0000000203027221 */ /* 0x010fc80000000100 */
[----:B------:R-:W-:-:S04]  /*02c0*/  @!P2 FMUL R6, R6, 16777216 ;  /* 0x4b8000000606a820 */ /* 0x000fc80000400000 */
[----:B-1----:R-:W-:-:S04]  /*02d0*/  FMUL R3, R15, R6 ;  /* 0x000000060f037220 */ /* 0x002fc80000400000 */
[----:B------:R-:W-:-:S04]  /*02e0*/  FMUL R2, R2, R3 ;  /* 0x0000000302027220 */ /* 0x000fc80000400000 */
[----:B-----5:R-:W-:Y:S01]  /*02f0*/  FFMA R12, R2, R12, R13 ;  /* 0x0000000c020c7223 */ /* 0x020fe2000000000d */
[----:B0-----:R-:W-:-:S04]  /*0300*/  IMAD.WIDE R2, R0, 0x4, R4 ;  /* 0x0000000400027825 */ /* 0x001fc800078e0204 */
[----:B------:R-:W-:-:S04]  /*0310*/  FSETP.GEU.AND P1, PT, R12, RZ, PT ;  /* 0x000000ff0c00720b */ /* 0x000fc80003f2e000 */
[----:B------:R-:W-:Y:S01]  /*0320*/  FSEL R5, R12, RZ, P1 ;  /* 0x000000ff0c057208 */ /* 0x000fe20000800000 */
[----:B------:R-:W-:Y:S08]  /*0330*/  @P0 EXIT ;  /* 0x000000000000094d */ /* 0x000ff00003800000 */
[----:B------:R-:W-:Y:S01]  /*0340*/  STG.E desc[UR4][R2.64], R5 ;  /* 0x0000000502007986 */ /* 0x000fe2000c101904 */
[----:B------:R-:W-:Y:S05]  /*0350*/  EXIT ;  /* 0x000000000000794d */ /* 0x000fea0003800000 */
.L_x_0:
[----:B------:R-:W-:-:S00]  /*0360*/  BRA `(.L_x_0) ;  /* 0xfffffffc00fc7947 */ /* 0x000fc0000383ffff */
[----:B------:R-:W-:-:S00]  /*0370*/  NOP ;  /* 0x0000000000007918 */ /* 0x000fc00000000000 */
        /* <DEDUP_REMOVED lines=8> */
.L_x_1:


//--------------------- .nv.global.init           --------------------------
	.section	.nv.global.init,"aw",@progbits
.nv.global.init:
	.type		_$_str,@object
	.size		_$_str,(_$_str_$_2 - _$_str)
_$_str:
        /*0000*/ 	.byte	0x5f, 0x5f, 0x43, 0x55, 0x44, 0x41, 0x5f, 0x46, 0x54, 0x5a, 0x00
	.type		_$_str_$_2,@object
	.size		_$_str_$_2,(.L_1 - _$_str_$_2)
_$_str_$_2:
        /*000b*/ 	.byte	0x5f, 0x5f, 0x43, 0x55, 0x44, 0x41, 0x5f, 0x50, 0x52, 0x45, 0x43, 0x5f, 0x53, 0x51, 0x52, 0x54
        /*001b*/ 	.byte	0x00
.L_1:


//--------------------- .nv.constant0.triton_poi_fused__native_batch_norm_legit_no_training_relu_130 --------------------------
	.section	.nv.constant0.triton_poi_fused__native_batch_norm_legit_no_training_relu_130,"a",@progbits
	.sectionflags	@""
	.align	4
.nv.constant0.triton_poi_fused__native_batch_norm_legit_no_training_relu_130:
	.zero		580
